	.headerflags	@"EF_CUDA_TEXMODE_UNIFIED EF_CUDA_64BIT_ADDRESS EF_CUDA_ACCELERATORS EF_CUDA_SM90 EF_CUDA_VIRTUAL_SM(EF_CUDA_SM90)"
	.elftype	@"ET_EXEC"


//--------------------- .nv.info                  --------------------------
	.section	.nv.info,"",@"SHT_CUDA_INFO"
	.align	4


	//----- nvinfo : EIATTR_REGCOUNT
	.align		4
        /*0000*/ 	.byte	0x04, 0x2f
        /*0002*/ 	.short	(.L_1 - .L_0)
	.align		4
.L_0:
        /*0004*/ 	.word	index@(triton_poi_fused_cat_14)
        /*0008*/ 	.word	0x00000020


	//----- nvinfo : EIATTR_MIN_STACK_SIZE
	.align		4
.L_1:
        /*000c*/ 	.byte	0x04, 0x12
        /*000e*/ 	.short	(.L_3 - .L_2)
	.align		4
.L_2:
        /*0010*/ 	.word	index@(triton_poi_fused_cat_14)
        /*0014*/ 	.word	0x00000000


	//----- nvinfo : EIATTR_FRAME_SIZE
	.align		4
.L_3:
        /*0018*/ 	.byte	0x04, 0x11
        /*001a*/ 	.short	(.L_5 - .L_4)
	.align		4
.L_4:
        /*001c*/ 	.word	index@(triton_poi_fused_cat_14)
        /*0020*/ 	.word	0x00000000


	//----- nvinfo : EIATTR_MIN_STACK_SIZE
	.align		4
.L_5:
        /*0024*/ 	.byte	0x04, 0x12
        /*0026*/ 	.short	(.L_7 - .L_6)
	.align		4
.L_6:
        /*0028*/ 	.word	index@(triton_poi_fused_cat_14)
        /*002c*/ 	.word	0x00000000
.L_7:


//--------------------- .nv.info.triton_poi_fused_cat_14 --------------------------
	.section	.nv.info.triton_poi_fused_cat_14,"",@"SHT_CUDA_INFO"
	.sectionflags	@""
	.align	4


	//----- nvinfo : EIATTR_CUDA_API_VERSION
	.align		4
        /*0000*/ 	.byte	0x04, 0x37
        /*0002*/ 	.short	(.L_9 - .L_8)
.L_8:
        /*0004*/ 	.word	0x0000007c


	//----- nvinfo : EIATTR_KPARAM_INFO
	.align		4
.L_9:
        /*0008*/ 	.byte	0x04, 0x17
        /*000a*/ 	.short	(.L_11 - .L_10)
.L_10:
        /*000c*/ 	.word	0x00000000
        /*0010*/ 	.short	0x0004
        /*0012*/ 	.short	0x0020
        /*0014*/ 	.byte	0x00, 0xf0, 0x11, 0x00


	//----- nvinfo : EIATTR_KPARAM_INFO
	.align		4
.L_11:
        /*0018*/ 	.byte	0x04, 0x17
        /*001a*/ 	.short	(.L_13 - .L_12)
.L_12:
        /*001c*/ 	.word	0x00000000
        /*0020*/ 	.short	0x0003
        /*0022*/ 	.short	0x0018
        /*0024*/ 	.byte	0x00, 0xf4, 0x21, 0x00


	//----- nvinfo : EIATTR_KPARAM_INFO
	.align		4
.L_13:
        /*0028*/ 	.byte	0x04, 0x17
        /*002a*/ 	.short	(.L_15 - .L_14)
.L_14:
        /*002c*/ 	.word	0x00000000
        /*0030*/ 	.short	0x0002
        /*0032*/ 	.short	0x0010
        /*0034*/ 	.byte	0x00, 0xf4, 0x21, 0x00


	//----- nvinfo : EIATTR_KPARAM_INFO
	.align		4
.L_15:
        /*0038*/ 	.byte	0x04, 0x17
        /*003a*/ 	.short	(.L_17 - .L_16)
.L_16:
        /*003c*/ 	.word	0x00000000
        /*0040*/ 	.short	0x0001
        /*0042*/ 	.short	0x0008
        /*0044*/ 	.byte	0x00, 0xf4, 0x21, 0x00


	//----- nvinfo : EIATTR_KPARAM_INFO
	.align		4
.L_17:
        /*0048*/ 	.byte	0x04, 0x17
        /*004a*/ 	.short	(.L_19 - .L_18)
.L_18:
        /*004c*/ 	.word	0x00000000
        /*0050*/ 	.short	0x0000
        /*0052*/ 	.short	0x0000
        /*0054*/ 	.byte	0x00, 0xf4, 0x21, 0x00


	//----- nvinfo : EIATTR_SPARSE_MMA_MASK
	.align		4
.L_19:
        /*0058*/ 	.byte	0x03, 0x50
        /*005a*/ 	.short	0x0000


	//----- nvinfo : EIATTR_MAXREG_COUNT
	.align		4
        /*005c*/ 	.byte	0x03, 0x1b
        /*005e*/ 	.short	0x00ff


	//----- nvinfo : EIATTR_EXIT_INSTR_OFFSETS
	.align		4
        /*0060*/ 	.byte	0x04, 0x1c
        /*0062*/ 	.short	(.L_21 - .L_20)


	//   ....[0]....
.L_20:
        /*0064*/ 	.word	0x000007f0


	//----- nvinfo : EIATTR_REQNTID
	.align		4
.L_21:
        /*0068*/ 	.byte	0x04, 0x10
        /*006a*/ 	.short	(.L_23 - .L_22)
.L_22:
        /*006c*/ 	.word	0x00000080
        /*0070*/ 	.word	0x00000001
        /*0074*/ 	.word	0x00000001


	//----- nvinfo : EIATTR_CBANK_PARAM_SIZE
	.align		4
.L_23:
        /*0078*/ 	.byte	0x03, 0x19
        /*007a*/ 	.short	0x0024


	//----- nvinfo : EIATTR_PARAM_CBANK
	.align		4
        /*007c*/ 	.byte	0x04, 0x0a
        /*007e*/ 	.short	(.L_25 - .L_24)
	.align		4
.L_24:
        /*0080*/ 	.word	index@(.nv.constant0.triton_poi_fused_cat_14)
        /*0084*/ 	.short	0x0210
        /*0086*/ 	.short	0x0024


	//----- nvinfo : EIATTR_SW_WAR
	.align		4
.L_25:
        /*0088*/ 	.byte	0x04, 0x36
        /*008a*/ 	.short	(.L_27 - .L_26)
.L_26:
        /*008c*/ 	.word	0x00000008
.L_27:


//--------------------- .nv.callgraph             --------------------------
	.section	.nv.callgraph,"",@"SHT_CUDA_CALLGRAPH"
	.align	4
	.sectionentsize	8
	.align		4
        /*0000*/ 	.word	0x00000000
	.align		4
        /*0004*/ 	.word	0xffffffff
	.align		4
        /*0008*/ 	.word	0x00000000
	.align		4
        /*000c*/ 	.word	0xfffffffe
	.align		4
        /*0010*/ 	.word	0x00000000
	.align		4
        /*0014*/ 	.word	0xfffffffd
	.align		4
        /*0018*/ 	.word	0x00000000
	.align		4
        /*001c*/ 	.word	0xfffffffc


//--------------------- .text.triton_poi_fused_cat_14 --------------------------
	.section	.text.triton_poi_fused_cat_14,"ax",@progbits
	.align	128
        .global         triton_poi_fused_cat_14
        .type           triton_poi_fused_cat_14,@function
        .size           triton_poi_fused_cat_14,(.L_x_1 - triton_poi_fused_cat_14)
        .other          triton_poi_fused_cat_14,@"STO_CUDA_ENTRY STV_DEFAULT"
triton_poi_fused_cat_14:
.text.triton_poi_fused_cat_14:
[----:B------:R-:W-:Y:S01]  /*0000*/  LDC R1, c[0x0][0x28] ;  /* 0x00000a00ff017b82 */ /* 0x000fe20000000800 */
[----:B------:R-:W1:Y:S07]  /*0010*/  S2R R0, SR_TID.X ;  /* 0x0000000000007919 */ /* 0x000e6e0000002100 */
[----:B------:R-:W2:Y:S01]  /*0020*/  LDC.64 R12, c[0x0][0x210] ;  /* 0x00008400ff0c7b82 */ /* 0x000ea20000000a00 */
[----:B------:R-:W-:Y:S01]  /*0030*/  IMAD.MOV.U32 R16, RZ, RZ, RZ ;  /* 0x000000ffff107224 */ /* 0x000fe200078e00ff */
[----:B------:R-:W-:Y:S01]  /*0040*/  CS2R R4, SRZ ;  /* 0x0000000000047805 */ /* 0x000fe2000001ff00 */
[----:B------:R-:W3:Y:S01]  /*0050*/  S2R R2, SR_CTAID.X ;  /* 0x0000000000027919 */ /* 0x000ee20000002500 */
[----:B------:R-:W-:Y:S01]  /*0060*/  CS2R R6, SRZ ;  /* 0x0000000000067805 */ /* 0x000fe2000001ff00 */
[----:B------:R-:W-:-:S03]  /*0070*/  ULDC.64 UR4, c[0x0][0x208] ;  /* 0x0000820000047ab9 */ /* 0x000fc60000000a00 */
[----:B------:R-:W4:Y:S01]  /*0080*/  LDC.64 R14, c[0x0][0x218] ;  /* 0x00008600ff0e7b82 */ /* 0x000f220000000a00 */
[----:B------:R-:W-:Y:S01]  /*0090*/  CS2R R24, SRZ ;  /* 0x0000000000187805 */ /* 0x000fe2000001ff00 */
[----:B------:R-:W-:Y:S01]  /*00a0*/  IMAD.MOV.U32 R28, RZ, RZ, RZ ;  /* 0x000000ffff1c7224 */ /* 0x000fe200078e00ff */
[----:B------:R-:W-:Y:S01]  /*00b0*/  ULDC.64 UR6, c[0x0][0x220] ;  /* 0x0000880000067ab9 */ /* 0x000fe20000000a00 */
[----:B-1----:R-:W-:Y:S01]  /*00c0*/  IMAD.SHL.U32 R0, R0, 0x4, RZ ;  /* 0x0000000400007824 */ /* 0x002fe200078e00ff */
[----:B---3--:R-:W-:-:S04]  /*00d0*/  SHF.R.S32.HI R3, RZ, 0x15, R2 ;  /* 0x00000015ff037819 */ /* 0x008fc80000011402 */
[----:B------:R-:W-:Y:S02]  /*00e0*/  LOP3.LUT R21, R0, 0x1fc, RZ, 0xc0, !PT ;  /* 0x000001fc00157812 */ /* 0x000fe400078ec0ff */
[----:B------:R-:W-:-:S03]  /*00f0*/  SGXT R0, R3, 0x1 ;  /* 0x000000010300781a */ /* 0x000fc60000000200 */
[----:B------:R-:W-:-:S05]  /*0100*/  IMAD R21, R2, 0x400, R21 ;  /* 0x0000040002157824 */ /* 0x000fca00078e0215 */
[CC--:B------:R-:W-:Y:S02]  /*0110*/  LEA.HI R18, R0.reuse, R21.reuse, RZ, 0xc ;  /* 0x0000001500127211 */ /* 0x0c0fe400078f60ff */
[----:B------:R-:W-:Y:S02]  /*0120*/  LEA.HI R3, R0, R21, RZ, 0x14 ;  /* 0x0000001500037211 */ /* 0x000fe400078fa0ff */
[----:B------:R-:W-:Y:S02]  /*0130*/  SHF.R.S32.HI R19, RZ, 0xc, R18 ;  /* 0x0000000cff137819 */ /* 0x000fe40000011412 */
[----:B------:R-:W-:Y:S02]  /*0140*/  SHF.R.S32.HI R22, RZ, 0x14, R3 ;  /* 0x00000014ff167819 */ /* 0x000fe40000011403 */
[----:B------:R-:W-:Y:S02]  /*0150*/  LEA.HI R2, R19, R19, RZ, 0x8 ;  /* 0x0000001313027211 */ /* 0x000fe400078f40ff */
[----:B------:R-:W-:Y:S01]  /*0160*/  LOP3.LUT R3, R3, 0xfff00000, RZ, 0xc0, !PT ;  /* 0xfff0000003037812 */ /* 0x000fe200078ec0ff */
[----:B------:R-:W-:Y:S01]  /*0170*/  IMAD.SHL.U32 R22, R22, 0x80000, RZ ;  /* 0x0008000016167824 */ /* 0x000fe200078e00ff */
[----:B------:R-:W-:-:S04]  /*0180*/  LOP3.LUT R2, R2, 0xffffff00, RZ, 0xc0, !PT ;  /* 0xffffff0002027812 */ /* 0x000fc800078ec0ff */
[----:B------:R-:W-:Y:S01]  /*0190*/  IADD3 R3, R22, R21, -R3 ;  /* 0x0000001516037210 */ /* 0x000fe20007ffe803 */
[----:B------:R-:W-:-:S04]  /*01a0*/  IMAD.IADD R19, R19, 0x1, -R2 ;  /* 0x0000000113137824 */ /* 0x000fc800078e0a02 */
[----:B--2---:R-:W-:Y:S01]  /*01b0*/  IMAD.WIDE R2, R3, 0x4, R12 ;  /* 0x0000000403027825 */ /* 0x004fe200078e020c */
[----:B------:R-:W-:-:S03]  /*01c0*/  ISETP.GE.AND P2, PT, R19, 0x80, PT ;  /* 0x000000801300780c */ /* 0x000fc60003f46270 */
[----:B----4-:R-:W-:-:S10]  /*01d0*/  IMAD.WIDE R10, R19, 0x4, R14 ;  /* 0x00000004130a7825 */ /* 0x010fd400078e020e */
[----:B------:R1:W2:Y:S04]  /*01e0*/  @!P2 LDG.E.128 R4, desc[UR4][R2.64] ;  /* 0x000000040204a981 */ /* 0x0002a8000c1e1d00 */
[----:B------:R-:W3:Y:S01]  /*01f0*/  @!P2 LDG.E.EL R16, desc[UR4][R10.64] ;  /* 0x000000040a10a981 */ /* 0x000ee2000c2e1900 */
[----:B------:R-:W-:Y:S01]  /*0200*/  VIADD R23, R21, 0x200 ;  /* 0x0000020015177836 */ /* 0x000fe20000000000 */
[----:B------:R-:W-:Y:S01]  /*0210*/  LOP3.LUT R18, R18, 0xfffff000, RZ, 0xc0, !PT ;  /* 0xfffff00012127812 */ /* 0x000fe200078ec0ff */
[----:B------:R-:W-:Y:S01]  /*0220*/  IMAD.MOV.U32 R20, RZ, RZ, RZ ;  /* 0x000000ffff147224 */ /* 0x000fe200078e00ff */
[----:B------:R-:W4:Y:S02]  /*0230*/  @!P2 LDG.E.EL R24, desc[UR4][R10.64] ;  /* 0x000000040a18a981 */ /* 0x000f24000c2e1900 */
[----:B------:R-:W-:-:S02]  /*0240*/  LEA.HI R26, R0, R23, RZ, 0xc ;  /* 0x00000017001a7211 */ /* 0x000fc400078f60ff */
[----:B------:R-:W-:Y:S01]  /*0250*/  LEA.HI R8, R0, R23, RZ, 0x14 ;  /* 0x0000001700087211 */ /* 0x000fe200078fa0ff */
[----:B------:R-:W5:Y:S01]  /*0260*/  @!P2 LDG.E.EL R25, desc[UR4][R10.64] ;  /* 0x000000040a19a981 */ /* 0x000f62000c2e1900 */
[----:B------:R-:W-:Y:S02]  /*0270*/  SHF.R.S32.HI R17, RZ, 0xc, R26 ;  /* 0x0000000cff117819 */ /* 0x000fe4000001141a */
[----:B------:R-:W-:Y:S01]  /*0280*/  SHF.R.S32.HI R27, RZ, 0x14, R8 ;  /* 0x00000014ff1b7819 */ /* 0x000fe20000011408 */
[----:B------:R1:W4:Y:S01]  /*0290*/  @!P2 LDG.E.EL R28, desc[UR4][R10.64] ;  /* 0x000000040a1ca981 */ /* 0x000322000c2e1900 */
[----:B------:R-:W-:Y:S02]  /*02a0*/  LEA.HI R0, R17, R17, RZ, 0x8 ;  /* 0x0000001111007211 */ /* 0x000fe400078f40ff */
[----:B------:R-:W-:Y:S01]  /*02b0*/  LOP3.LUT R8, R8, 0xfff00000, RZ, 0xc0, !PT ;  /* 0xfff0000008087812 */ /* 0x000fe200078ec0ff */
[----:B------:R-:W-:Y:S01]  /*02c0*/  IMAD.SHL.U32 R27, R27, 0x80000, RZ ;  /* 0x000800001b1b7824 */ /* 0x000fe200078e00ff */
[----:B------:R-:W-:-:S02]  /*02d0*/  LOP3.LUT R0, R0, 0xffffff00, RZ, 0xc0, !PT ;  /* 0xffffff0000007812 */ /* 0x000fc400078ec0ff */
[----:B------:R-:W-:Y:S02]  /*02e0*/  LOP3.LUT R26, R26, 0xfffff000, RZ, 0xc0, !PT ;  /* 0xfffff0001a1a7812 */ /* 0x000fe400078ec0ff */
[----:B-1----:R-:W-:Y:S01]  /*02f0*/  IADD3 R3, R27, R23, -R8 ;  /* 0x000000171b037210 */ /* 0x002fe20007ffe808 */
[----:B------:R-:W-:Y:S01]  /*0300*/  IMAD.IADD R17, R17, 0x1, -R0 ;  /* 0x0000000111117824 */ /* 0x000fe200078e0a00 */
[----:B------:R-:W-:Y:S01]  /*0310*/  CS2R R8, SRZ ;  /* 0x0000000000087805 */ /* 0x000fe2000001ff00 */
[----:B------:R-:W-:Y:S02]  /*0320*/  IMAD.IADD R26, R23, 0x1, -R26 ;  /* 0x00000001171a7824 */ /* 0x000fe400078e0a1a */
[----:B------:R-:W-:Y:S01]  /*0330*/  IMAD.WIDE R12, R3, 0x4, R12 ;  /* 0x00000004030c7825 */ /* 0x000fe200078e020c */
[C---:B------:R-:W-:Y:S02]  /*0340*/  ISETP.GE.AND P1, PT, R17.reuse, 0x80, PT ;  /* 0x000000801100780c */ /* 0x040fe40003f26270 */
[----:B------:R-:W-:Y:S01]  /*0350*/  CS2R R2, SRZ ;  /* 0x0000000000027805 */ /* 0x000fe2000001ff00 */
[----:B------:R-:W-:Y:S01]  /*0360*/  IMAD.MOV.U32 R0, RZ, RZ, RZ ;  /* 0x000000ffff007224 */ /* 0x000fe200078e00ff */
[----:B------:R-:W-:Y:S01]  /*0370*/  CS2R R10, SRZ ;  /* 0x00000000000a7805 */ /* 0x000fe2000001ff00 */
[----:B------:R-:W-:-:S04]  /*0380*/  IMAD.WIDE R14, R17, 0x4, R14 ;  /* 0x00000004110e7825 */ /* 0x000fc800078e020e */
[----:B------:R-:W-:Y:S02]  /*0390*/  IMAD.IADD R23, R21, 0x1, -R18 ;  /* 0x0000000115177824 */ /* 0x000fe400078e0a12 */
[----:B------:R-:W-:Y:S02]  /*03a0*/  IMAD.SHL.U32 R18, R19, 0x1000, RZ ;  /* 0x0000100013127824 */ /* 0x000fe400078e00ff */
[----:B------:R-:W5:Y:S04]  /*03b0*/  @!P1 LDG.E.EL R20, desc[UR4][R14.64] ;  /* 0x000000040e149981 */ /* 0x000f68000c2e1900 */
[----:B------:R-:W5:Y:S04]  /*03c0*/  @!P1 LDG.E.EL R3, desc[UR4][R14.64] ;  /* 0x000000040e039981 */ /* 0x000f68000c2e1900 */
[----:B------:R-:W5:Y:S04]  /*03d0*/  @!P1 LDG.E.EL R0, desc[UR4][R14.64] ;  /* 0x000000040e009981 */ /* 0x000f68000c2e1900 */
[----:B------:R1:W5:Y:S04]  /*03e0*/  @!P1 LDG.E.EL R2, desc[UR4][R14.64] ;  /* 0x000000040e029981 */ /* 0x000368000c2e1900 */
[----:B------:R1:W5:Y:S02]  /*03f0*/  @!P1 LDG.E.128 R8, desc[UR4][R12.64] ;  /* 0x000000040c089981 */ /* 0x000364000c1e1d00 */
[----:B-1----:R-:W-:-:S02]  /*0400*/  SHF.R.S32.HI R15, RZ, 0x1f, R22 ;  /* 0x0000001fff0f7819 */ /* 0x002fc40000011416 */
[----:B------:R-:W-:Y:S02]  /*0410*/  IADD3 R22, P3, P4, R18, R23, R22 ;  /* 0x0000001712167210 */ /* 0x000fe40007c7e016 */
[----:B------:R-:W-:Y:S01]  /*0420*/  SHF.R.S32.HI R23, RZ, 0x1f, R23 ;  /* 0x0000001fff177819 */ /* 0x000fe20000011417 */
[----:B0-----:R-:W-:Y:S01]  /*0430*/  IMAD.SHL.U32 R12, R17, 0x1000, RZ ;  /* 0x00001000110c7824 */ /* 0x001fe200078e00ff */
[----:B------:R-:W-:Y:S02]  /*0440*/  SHF.R.S32.HI R18, RZ, 0x1f, R18 ;  /* 0x0000001fff127819 */ /* 0x000fe40000011412 */
[----:B------:R-:W-:Y:S02]  /*0450*/  ISETP.GT.AND P0, PT, R19, 0x7f, PT ;  /* 0x0000007f1300780c */ /* 0x000fe40003f04270 */
[----:B------:R-:W-:Y:S02]  /*0460*/  IADD3.X R13, R18, R23, R15, P3, P4 ;  /* 0x00000017120d7210 */ /* 0x000fe40001fe840f */
[----:B------:R-:W-:-:S02]  /*0470*/  IADD3 R18, P4, P5, R12, R26, R27 ;  /* 0x0000001a0c127210 */ /* 0x000fc40007d9e01b */
[----:B------:R-:W-:Y:S02]  /*0480*/  SHF.R.S32.HI R15, RZ, 0x1f, R26 ;  /* 0x0000001fff0f7819 */ /* 0x000fe4000001141a */
[----:B------:R-:W-:Y:S02]  /*0490*/  SHF.R.S32.HI R14, RZ, 0x1f, R27 ;  /* 0x0000001fff0e7819 */ /* 0x000fe4000001141b */
[----:B------:R-:W-:Y:S02]  /*04a0*/  SHF.R.S32.HI R19, RZ, 0x1f, R12 ;  /* 0x0000001fff137819 */ /* 0x000fe4000001140c */
[----:B------:R-:W-:Y:S02]  /*04b0*/  LEA R26, P3, R22, UR6, 0x2 ;  /* 0x00000006161a7c11 */ /* 0x000fe4000f8610ff */
[----:B------:R-:W-:Y:S02]  /*04c0*/  IADD3.X R19, R19, R15, R14, P4, P5 ;  /* 0x0000000f13137210 */ /* 0x000fe400027ea40e */
[----:B------:R-:W-:-:S02]  /*04d0*/  CS2R R14, SRZ ;  /* 0x00000000000e7805 */ /* 0x000fc4000001ff00 */
[----:B------:R-:W-:Y:S02]  /*04e0*/  LEA.HI.X R27, R22, UR7, R13, 0x2, P3 ;  /* 0x00000007161b7c11 */ /* 0x000fe400098f140d */
[----:B------:R-:W-:Y:S02]  /*04f0*/  CS2R R12, SRZ ;  /* 0x00000000000c7805 */ /* 0x000fe4000001ff00 */
[----:B------:R-:W-:Y:S02]  /*0500*/  ISETP.GT.AND P3, PT, R17, 0x7f, PT ;  /* 0x0000007f1100780c */ /* 0x000fe40003f64270 */
[C---:B------:R-:W-:Y:S02]  /*0510*/  LEA R22, P4, R18.reuse, UR6, 0x2 ;  /* 0x0000000612167c11 */ /* 0x040fe4000f8810ff */
[----:B------:R0:W5:Y:S02]  /*0520*/  @P0 LDG.E.128 R12, desc[UR4][R26.64+-0x200000] ;  /* 0xe00000041a0c0981 */ /* 0x000164000c1e1d00 */
[----:B------:R-:W-:-:S02]  /*0530*/  LEA.HI.X R23, R18, UR7, R19, 0x2, P4 ;  /* 0x0000000712177c11 */ /* 0x000fc4000a0f1413 */
[----:B------:R-:W-:Y:S01]  /*0540*/  CS2R R18, SRZ ;  /* 0x0000000000127805 */ /* 0x000fe2000001ff00 */
[----:B0-----:R-:W0:Y:S01]  /*0550*/  LDC.64 R26, c[0x0][0x228] ;  /* 0x00008a00ff1a7b82 */ /* 0x001e220000000a00 */
[----:B--2---:R-:W-:Y:S02]  /*0560*/  SEL R4, R4, RZ, !P2 ;  /* 0x000000ff04047207 */ /* 0x004fe40005000000 */
[----:B---3--:R-:W-:-:S05]  /*0570*/  SEL R17, R16, RZ, !P2 ;  /* 0x000000ff10117207 */ /* 0x008fca0005000000 */
[----:B------:R-:W-:Y:S01]  /*0580*/  FADD R4, R4, R17 ;  /* 0x0000001104047221 */ /* 0x000fe20000000000 */
[----:B------:R-:W-:-:S06]  /*0590*/  CS2R R16, SRZ ;  /* 0x0000000000107805 */ /* 0x000fcc000001ff00 */
[----:B------:R1:W2:Y:S01]  /*05a0*/  @P3 LDG.E.128 R16, desc[UR4][R22.64+-0x200000] ;  /* 0xe000000416103981 */ /* 0x0002a2000c1e1d00 */
[----:B------:R-:W-:Y:S02]  /*05b0*/  SEL R29, R5, RZ, !P2 ;  /* 0x000000ff051d7207 */ /* 0x000fe40005000000 */
[----:B------:R-:W-:Y:S02]  /*05c0*/  SEL R6, R6, RZ, !P2 ;  /* 0x000000ff06067207 */ /* 0x000fe40005000000 */
[----:B------:R-:W-:Y:S02]  /*05d0*/  SEL R5, R7, RZ, !P2 ;  /* 0x000000ff07057207 */ /* 0x000fe40005000000 */
[----:B----4-:R-:W-:Y:S02]  /*05e0*/  SEL R24, R24, RZ, !P2 ;  /* 0x000000ff18187207 */ /* 0x010fe40005000000 */
[----:B-----5:R-:W-:Y:S02]  /*05f0*/  SEL R25, R25, RZ, !P2 ;  /* 0x000000ff19197207 */ /* 0x020fe40005000000 */
[----:B------:R-:W-:Y:S01]  /*0600*/  SEL R28, R28, RZ, !P2 ;  /* 0x000000ff1c1c7207 */ /* 0x000fe20005000000 */
[----:B------:R-:W-:-:S02]  /*0610*/  FADD R7, R29, R24 ;  /* 0x000000181d077221 */ /* 0x000fc40000000000 */
[----:B------:R-:W-:Y:S02]  /*0620*/  FADD R6, R6, R25 ;  /* 0x0000001906067221 */ /* 0x000fe40000000000 */
[----:B------:R-:W-:Y:S01]  /*0630*/  FADD R5, R5, R28 ;  /* 0x0000001c05057221 */ /* 0x000fe20000000000 */
[----:B0-----:R-:W-:Y:S01]  /*0640*/  IMAD.WIDE R26, R21, 0x4, R26 ;  /* 0x00000004151a7825 */ /* 0x001fe200078e021a */
[----:B------:R-:W-:Y:S02]  /*0650*/  SEL R2, R2, RZ, !P1 ;  /* 0x000000ff02027207 */ /* 0x000fe40004800000 */
[----:B------:R-:W-:Y:S02]  /*0660*/  SEL R8, R8, RZ, !P1 ;  /* 0x000000ff08087207 */ /* 0x000fe40004800000 */
[----:B------:R-:W-:Y:S02]  /*0670*/  SEL R9, R9, RZ, !P1 ;  /* 0x000000ff09097207 */ /* 0x000fe40004800000 */
[----:B------:R-:W-:-:S02]  /*0680*/  SEL R10, R10, RZ, !P1 ;  /* 0x000000ff0a0a7207 */ /* 0x000fc40004800000 */
[----:B------:R-:W-:-:S05]  /*0690*/  SEL R11, R11, RZ, !P1 ;  /* 0x000000ff0b0b7207 */ /* 0x000fca0004800000 */
[----:B------:R-:W-:Y:S01]  /*06a0*/  FADD R11, R11, R2 ;  /* 0x000000020b0b7221 */ /* 0x000fe20000000000 */
[----:B-1----:R-:W-:Y:S02]  /*06b0*/  SEL R23, R12, RZ, P0 ;  /* 0x000000ff0c177207 */ /* 0x002fe40000000000 */
[----:B------:R-:W-:Y:S02]  /*06c0*/  SEL R22, R13, RZ, P0 ;  /* 0x000000ff0d167207 */ /* 0x000fe40000000000 */
[----:B------:R-:W-:Y:S02]  /*06d0*/  SEL R12, R3, RZ, !P1 ;  /* 0x000000ff030c7207 */ /* 0x000fe40004800000 */
[----:B------:R-:W-:Y:S02]  /*06e0*/  SEL R13, R20, RZ, !P1 ;  /* 0x000000ff140d7207 */ /* 0x000fe40004800000 */
[----:B------:R-:W-:Y:S02]  /*06f0*/  SEL R3, R0, RZ, !P1 ;  /* 0x000000ff00037207 */ /* 0x000fe40004800000 */
[----:B------:R-:W-:-:S02]  /*0700*/  SEL R25, R14, RZ, P0 ;  /* 0x000000ff0e197207 */ /* 0x000fc40000000000 */
[----:B------:R-:W-:Y:S01]  /*0710*/  SEL R24, R15, RZ, P0 ;  /* 0x000000ff0f187207 */ /* 0x000fe20000000000 */
[----:B------:R-:W-:Y:S01]  /*0720*/  FADD R8, R8, R13 ;  /* 0x0000000d08087221 */ /* 0x000fe20000000000 */
[----:B------:R-:W-:Y:S01]  /*0730*/  FADD R9, R9, R12 ;  /* 0x0000000c09097221 */ /* 0x000fe20000000000 */
[----:B------:R-:W-:Y:S01]  /*0740*/  FADD R10, R10, R3 ;  /* 0x000000030a0a7221 */ /* 0x000fe20000000000 */
[----:B------:R-:W-:Y:S02]  /*0750*/  SEL R12, R4, R23, !P2 ;  /* 0x00000017040c7207 */ /* 0x000fe40005000000 */
[----:B------:R-:W-:Y:S02]  /*0760*/  SEL R13, R7, R22, !P2 ;  /* 0x00000016070d7207 */ /* 0x000fe40005000000 */
[----:B------:R-:W-:Y:S02]  /*0770*/  SEL R14, R6, R25, !P2 ;  /* 0x00000019060e7207 */ /* 0x000fe40005000000 */
[----:B------:R-:W-:-:S05]  /*0780*/  SEL R15, R5, R24, !P2 ;  /* 0x00000018050f7207 */ /* 0x000fca0005000000 */
[----:B------:R-:W-:Y:S01]  /*0790*/  STG.E.128 desc[UR4][R26.64], R12 ;  /* 0x0000000c1a007986 */ /* 0x000fe2000c101d04 */
[----:B--2---:R-:W-:Y:S02]  /*07a0*/  @P1 SEL R8, R16, RZ, P3 ;  /* 0x000000ff10081207 */ /* 0x004fe40001800000 */
[----:B------:R-:W-:Y:S02]  /*07b0*/  @P1 SEL R9, R17, RZ, P3 ;  /* 0x000000ff11091207 */ /* 0x000fe40001800000 */
[----:B------:R-:W-:Y:S02]  /*07c0*/  @P1 SEL R10, R18, RZ, P3 ;  /* 0x000000ff120a1207 */ /* 0x000fe40001800000 */
[----:B------:R-:W-:-:S05]  /*07d0*/  @P1 SEL R11, R19, RZ, P3 ;  /* 0x000000ff130b1207 */ /* 0x000fca0001800000 */
[----:B------:R-:W-:Y:S01]  /*07e0*/  STG.E.128 desc[UR4][R26.64+0x800], R8 ;  /* 0x000800081a007986 */ /* 0x000fe2000c101d04 */
[----:B------:R-:W-:Y:S05]  /*07f0*/  EXIT ;  /* 0x000000000000794d */ /* 0x000fea0003800000 */
.L_x_0:
[----:B------:R-:W-:-:S00]  /*0800*/  BRA `(.L_x_0) ;  /* 0xfffffffc00fc7947 */ /* 0x000fc0000383ffff */
[----:B------:R-:W-:-:S00]  /*0810*/  NOP ;  /* 0x0000000000007918 */ /* 0x000fc00000000000 */
        /* <DEDUP_REMOVED lines=14> */
.L_x_1:


//--------------------- .nv.constant0.triton_poi_fused_cat_14 --------------------------
	.section	.nv.constant0.triton_poi_fused_cat_14,"a",@progbits
	.sectionflags	@""
	.align	4
.nv.constant0.triton_poi_fused_cat_14:
	.zero		564
